//
// Generated by NVIDIA NVVM Compiler
//
// Compiler Build ID: CL-36424714
// Cuda compilation tools, release 13.0, V13.0.88
// Based on NVVM 20.0.0
//

.version 9.0
.target sm_100
.address_size 64

	// .globl	_Z10cuda_hellov
.extern .func  (.param .b32 func_retval0) vprintf
(
	.param .b64 vprintf_param_0,
	.param .b64 vprintf_param_1
)
;
.global .align 1 .b8 $str[23] = {72, 101, 108, 108, 111, 32, 119, 111, 114, 108, 100, 32, 102, 114, 111, 109, 32, 71, 80, 85, 33, 10};

.visible .entry _Z10cuda_hellov()
{
	.reg .b32 	%r<3>;
	.reg .b64 	%rd<3>;

	mov.u64 	%rd1, $str;
	cvta.global.u64 	%rd2, %rd1;
	{ // callseq 0, 0
	.param .b64 param0;
	st.param.b64 	[param0], %rd2;
	.param .b64 param1;
	st.param.b64 	[param1], 0;
	.param .b32 retval0;
	call.uni (retval0), 
	vprintf, 
	(
	param0, 
	param1
	);
	ld.param.b32 	%r1, [retval0];
	} // callseq 0
	ret;

}
	// .globl	_Z10vector_addPfS_S_i
.visible .entry _Z10vector_addPfS_S_i(
	.param .u64 .ptr .align 1 _Z10vector_addPfS_S_i_param_0,
	.param .u64 .ptr .align 1 _Z10vector_addPfS_S_i_param_1,
	.param .u64 .ptr .align 1 _Z10vector_addPfS_S_i_param_2,
	.param .u32 _Z10vector_addPfS_S_i_param_3
)
{
	.reg .pred 	%p<10>;
	.reg .b32 	%r<23>;
	.reg .b32 	%f<88>;
	.reg .b64 	%rd<40>;

	ld.param.u64 	%rd22, [_Z10vector_addPfS_S_i_param_0];
	ld.param.u64 	%rd23, [_Z10vector_addPfS_S_i_param_1];
	ld.param.u64 	%rd24, [_Z10vector_addPfS_S_i_param_2];
	ld.param.u32 	%r16, [_Z10vector_addPfS_S_i_param_3];
	cvta.to.global.u64 	%rd1, %rd22;
	cvta.to.global.u64 	%rd2, %rd24;
	cvta.to.global.u64 	%rd3, %rd23;
	setp.lt.s32 	%p1, %r16, 1;
	@%p1 bra 	$L__BB1_13;
	and.b32  	%r1, %r16, 15;
	setp.lt.u32 	%p2, %r16, 16;
	mov.b32 	%r20, 0;
	@%p2 bra 	$L__BB1_4;
	and.b32  	%r20, %r16, 2147483632;
	neg.s32 	%r18, %r20;
	add.s64 	%rd36, %rd3, 32;
	add.s64 	%rd35, %rd2, 32;
	add.s64 	%rd34, %rd1, 32;
$L__BB1_3:
	.pragma "nounroll";
	ld.global.f32 	%f1, [%rd36+-32];
	ld.global.f32 	%f2, [%rd35+-32];
	add.f32 	%f3, %f1, %f2;
	st.global.f32 	[%rd34+-32], %f3;
	ld.global.f32 	%f4, [%rd36+-28];
	ld.global.f32 	%f5, [%rd35+-28];
	add.f32 	%f6, %f4, %f5;
	st.global.f32 	[%rd34+-28], %f6;
	ld.global.f32 	%f7, [%rd36+-24];
	ld.global.f32 	%f8, [%rd35+-24];
	add.f32 	%f9, %f7, %f8;
	st.global.f32 	[%rd34+-24], %f9;
	ld.global.f32 	%f10, [%rd36+-20];
	ld.global.f32 	%f11, [%rd35+-20];
	add.f32 	%f12, %f10, %f11;
	st.global.f32 	[%rd34+-20], %f12;
	ld.global.f32 	%f13, [%rd36+-16];
	ld.global.f32 	%f14, [%rd35+-16];
	add.f32 	%f15, %f13, %f14;
	st.global.f32 	[%rd34+-16], %f15;
	ld.global.f32 	%f16, [%rd36+-12];
	ld.global.f32 	%f17, [%rd35+-12];
	add.f32 	%f18, %f16, %f17;
	st.global.f32 	[%rd34+-12], %f18;
	ld.global.f32 	%f19, [%rd36+-8];
	ld.global.f32 	%f20, [%rd35+-8];
	add.f32 	%f21, %f19, %f20;
	st.global.f32 	[%rd34+-8], %f21;
	ld.global.f32 	%f22, [%rd36+-4];
	ld.global.f32 	%f23, [%rd35+-4];
	add.f32 	%f24, %f22, %f23;
	st.global.f32 	[%rd34+-4], %f24;
	ld.global.f32 	%f25, [%rd36];
	ld.global.f32 	%f26, [%rd35];
	add.f32 	%f27, %f25, %f26;
	st.global.f32 	[%rd34], %f27;
	ld.global.f32 	%f28, [%rd36+4];
	ld.global.f32 	%f29, [%rd35+4];
	add.f32 	%f30, %f28, %f29;
	st.global.f32 	[%rd34+4], %f30;
	ld.global.f32 	%f31, [%rd36+8];
	ld.global.f32 	%f32, [%rd35+8];
	add.f32 	%f33, %f31, %f32;
	st.global.f32 	[%rd34+8], %f33;
	ld.global.f32 	%f34, [%rd36+12];
	ld.global.f32 	%f35, [%rd35+12];
	add.f32 	%f36, %f34, %f35;
	st.global.f32 	[%rd34+12], %f36;
	ld.global.f32 	%f37, [%rd36+16];
	ld.global.f32 	%f38, [%rd35+16];
	add.f32 	%f39, %f37, %f38;
	st.global.f32 	[%rd34+16], %f39;
	ld.global.f32 	%f40, [%rd36+20];
	ld.global.f32 	%f41, [%rd35+20];
	add.f32 	%f42, %f40, %f41;
	st.global.f32 	[%rd34+20], %f42;
	ld.global.f32 	%f43, [%rd36+24];
	ld.global.f32 	%f44, [%rd35+24];
	add.f32 	%f45, %f43, %f44;
	st.global.f32 	[%rd34+24], %f45;
	ld.global.f32 	%f46, [%rd36+28];
	ld.global.f32 	%f47, [%rd35+28];
	add.f32 	%f48, %f46, %f47;
	st.global.f32 	[%rd34+28], %f48;
	add.s32 	%r18, %r18, 16;
	add.s64 	%rd36, %rd36, 64;
	add.s64 	%rd35, %rd35, 64;
	add.s64 	%rd34, %rd34, 64;
	setp.ne.s32 	%p3, %r18, 0;
	@%p3 bra 	$L__BB1_3;
$L__BB1_4:
	setp.eq.s32 	%p4, %r1, 0;
	@%p4 bra 	$L__BB1_13;
	and.b32  	%r7, %r16, 7;
	setp.lt.u32 	%p5, %r1, 8;
	@%p5 bra 	$L__BB1_7;
	mul.wide.u32 	%rd25, %r20, 4;
	add.s64 	%rd26, %rd3, %rd25;
	ld.global.f32 	%f49, [%rd26];
	add.s64 	%rd27, %rd2, %rd25;
	ld.global.f32 	%f50, [%rd27];
	add.f32 	%f51, %f49, %f50;
	add.s64 	%rd28, %rd1, %rd25;
	st.global.f32 	[%rd28], %f51;
	ld.global.f32 	%f52, [%rd26+4];
	ld.global.f32 	%f53, [%rd27+4];
	add.f32 	%f54, %f52, %f53;
	st.global.f32 	[%rd28+4], %f54;
	ld.global.f32 	%f55, [%rd26+8];
	ld.global.f32 	%f56, [%rd27+8];
	add.f32 	%f57, %f55, %f56;
	st.global.f32 	[%rd28+8], %f57;
	ld.global.f32 	%f58, [%rd26+12];
	ld.global.f32 	%f59, [%rd27+12];
	add.f32 	%f60, %f58, %f59;
	st.global.f32 	[%rd28+12], %f60;
	ld.global.f32 	%f61, [%rd26+16];
	ld.global.f32 	%f62, [%rd27+16];
	add.f32 	%f63, %f61, %f62;
	st.global.f32 	[%rd28+16], %f63;
	ld.global.f32 	%f64, [%rd26+20];
	ld.global.f32 	%f65, [%rd27+20];
	add.f32 	%f66, %f64, %f65;
	st.global.f32 	[%rd28+20], %f66;
	ld.global.f32 	%f67, [%rd26+24];
	ld.global.f32 	%f68, [%rd27+24];
	add.f32 	%f69, %f67, %f68;
	st.global.f32 	[%rd28+24], %f69;
	ld.global.f32 	%f70, [%rd26+28];
	ld.global.f32 	%f71, [%rd27+28];
	add.f32 	%f72, %f70, %f71;
	st.global.f32 	[%rd28+28], %f72;
	add.s32 	%r20, %r20, 8;
$L__BB1_7:
	setp.eq.s32 	%p6, %r7, 0;
	@%p6 bra 	$L__BB1_13;
	and.b32  	%r10, %r16, 3;
	setp.lt.u32 	%p7, %r7, 4;
	@%p7 bra 	$L__BB1_10;
	mul.wide.u32 	%rd29, %r20, 4;
	add.s64 	%rd30, %rd3, %rd29;
	ld.global.f32 	%f73, [%rd30];
	add.s64 	%rd31, %rd2, %rd29;
	ld.global.f32 	%f74, [%rd31];
	add.f32 	%f75, %f73, %f74;
	add.s64 	%rd32, %rd1, %rd29;
	st.global.f32 	[%rd32], %f75;
	ld.global.f32 	%f76, [%rd30+4];
	ld.global.f32 	%f77, [%rd31+4];
	add.f32 	%f78, %f76, %f77;
	st.global.f32 	[%rd32+4], %f78;
	ld.global.f32 	%f79, [%rd30+8];
	ld.global.f32 	%f80, [%rd31+8];
	add.f32 	%f81, %f79, %f80;
	st.global.f32 	[%rd32+8], %f81;
	ld.global.f32 	%f82, [%rd30+12];
	ld.global.f32 	%f83, [%rd31+12];
	add.f32 	%f84, %f82, %f83;
	st.global.f32 	[%rd32+12], %f84;
	add.s32 	%r20, %r20, 4;
$L__BB1_10:
	setp.eq.s32 	%p8, %r10, 0;
	@%p8 bra 	$L__BB1_13;
	mul.wide.u32 	%rd33, %r20, 4;
	add.s64 	%rd39, %rd1, %rd33;
	add.s64 	%rd38, %rd2, %rd33;
	add.s64 	%rd37, %rd3, %rd33;
	neg.s32 	%r22, %r10;
$L__BB1_12:
	.pragma "nounroll";
	ld.global.f32 	%f85, [%rd37];
	ld.global.f32 	%f86, [%rd38];
	add.f32 	%f87, %f85, %f86;
	st.global.f32 	[%rd39], %f87;
	add.s64 	%rd39, %rd39, 4;
	add.s64 	%rd38, %rd38, 4;
	add.s64 	%rd37, %rd37, 4;
	add.s32 	%r22, %r22, 1;
	setp.ne.s32 	%p9, %r22, 0;
	@%p9 bra 	$L__BB1_12;
$L__BB1_13:
	ret;

}


// ===== COMPILED SASS (sm_100) =====

	.target	sm_100

	.elftype	@"ET_EXEC"


//--------------------- .note.nv.tkinfo           --------------------------
	.section	.note.nv.tkinfo,"",@"SHT_NOTE"
	.sectionflags	@"SHF_NOTE_NV_TKINFO"
	.tkinfo
        /*0018*/ 	.word	0x00000002
        /*0030*/ 	.string	""
        /*0030*/ 	.string	"ptxas"
        /*0030*/ 	.string	"Cuda compilation tools, release 13.0, V13.0.88"
        /*0030*/ 	.string	"Build cuda_13.0.r13.0/compiler.36424714_0"
        /*0030*/ 	.string	"-arch sm_100 -m 64 "



//--------------------- .note.nv.cuinfo           --------------------------
	.section	.note.nv.cuinfo,"",@"SHT_NOTE"
	.sectionflags	@"SHF_NOTE_NV_CUINFO"
        /*0018*/ 	.short	0x0002
        /*001a*/ 	.short	0x0064
        /*001c*/ 	.short	0x0082
	.zero		2


//--------------------- .nv.info                  --------------------------
	.section	.nv.info,"",@"SHT_CUDA_INFO"
	.align	4


	//----- nvinfo : EIATTR_REGCOUNT
	.align		4
        /*0000*/ 	.byte	0x04, 0x2f
        /*0002*/ 	.short	(.L_2 - .L_1)
	.align		4
.L_1:
        /*0004*/ 	.word	index@(_Z10cuda_hellov)
        /*0008*/ 	.word	0x00000018


	//----- nvinfo : EIATTR_FRAME_SIZE
	.align		4
.L_2:
        /*000c*/ 	.byte	0x04, 0x11
        /*000e*/ 	.short	(.L_4 - .L_3)
	.align		4
.L_3:
        /*0010*/ 	.word	index@(_Z10cuda_hellov)
        /*0014*/ 	.word	0x00000000


	//----- nvinfo : EIATTR_REGCOUNT
	.align		4
.L_4:
        /*0018*/ 	.byte	0x04, 0x2f
        /*001a*/ 	.short	(.L_6 - .L_5)
	.align		4
.L_5:
        /*001c*/ 	.word	index@(_Z10vector_addPfS_S_i)
        /*0020*/ 	.word	0x00000014


	//----- nvinfo : EIATTR_FRAME_SIZE
	.align		4
.L_6:
        /*0024*/ 	.byte	0x04, 0x11
        /*0026*/ 	.short	(.L_8 - .L_7)
	.align		4
.L_7:
        /*0028*/ 	.word	index@(_Z10vector_addPfS_S_i)
        /*002c*/ 	.word	0x00000000


	//----- nvinfo : EIATTR_MIN_STACK_SIZE
	.align		4
.L_8:
        /*0030*/ 	.byte	0x04, 0x12
        /*0032*/ 	.short	(.L_10 - .L_9)
	.align		4
.L_9:
        /*0034*/ 	.word	index@(_Z10vector_addPfS_S_i)
        /*0038*/ 	.word	0x00000000


	//----- nvinfo : EIATTR_MIN_STACK_SIZE
	.align		4
.L_10:
        /*003c*/ 	.byte	0x04, 0x12
        /*003e*/ 	.short	(.L_12 - .L_11)
	.align		4
.L_11:
        /*0040*/ 	.word	index@(_Z10cuda_hellov)
        /*0044*/ 	.word	0x00000000
.L_12:


//--------------------- .nv.compat                --------------------------
	.section	.nv.compat,"",@"SHT_CUDA_COMPAT_INFO"
	.align	4
        /*0000*/ 	.byte	0x02, 0x09, 0x00, 0x00, 0x02, 0x02, 0x01, 0x00, 0x02, 0x05, 0x05, 0x00, 0x03, 0x07, 0x01, 0x01
        /*0010*/ 	.byte	0x02, 0x03, 0x00, 0x00, 0x02, 0x06, 0x01, 0x00, 0x04, 0x0b, 0x08, 0x00, 0x09, 0x00, 0x00, 0x00
        /*0020*/ 	.byte	0x00, 0x00, 0x00, 0x00


//--------------------- .nv.info._Z10vector_addPfS_S_i --------------------------
	.section	.nv.info._Z10vector_addPfS_S_i,"",@"SHT_CUDA_INFO"
	.sectionflags	@""
	.align	4


	//----- nvinfo : EIATTR_CUDA_API_VERSION
	.align		4
        /*0000*/ 	.byte	0x04, 0x37
        /*0002*/ 	.short	(.L_14 - .L_13)
.L_13:
        /*0004*/ 	.word	0x00000082


	//----- nvinfo : EIATTR_KPARAM_INFO
	.align		4
.L_14:
        /*0008*/ 	.byte	0x04, 0x17
        /*000a*/ 	.short	(.L_16 - .L_15)
.L_15:
        /*000c*/ 	.word	0x00000000
        /*0010*/ 	.short	0x0003
        /*0012*/ 	.short	0x0018
        /*0014*/ 	.byte	0x00, 0xf0, 0x11, 0x00


	//----- nvinfo : EIATTR_KPARAM_INFO
	.align		4
.L_16:
        /*0018*/ 	.byte	0x04, 0x17
        /*001a*/ 	.short	(.L_18 - .L_17)
.L_17:
        /*001c*/ 	.word	0x00000000
        /*0020*/ 	.short	0x0002
        /*0022*/ 	.short	0x0010
        /*0024*/ 	.byte	0x00, 0xf5, 0x21, 0x00


	//----- nvinfo : EIATTR_KPARAM_INFO
	.align		4
.L_18:
        /*0028*/ 	.byte	0x04, 0x17
        /*002a*/ 	.short	(.L_20 - .L_19)
.L_19:
        /*002c*/ 	.word	0x00000000
        /*0030*/ 	.short	0x0001
        /*0032*/ 	.short	0x0008
        /*0034*/ 	.byte	0x00, 0xf5, 0x21, 0x00


	//----- nvinfo : EIATTR_KPARAM_INFO
	.align		4
.L_20:
        /*0038*/ 	.byte	0x04, 0x17
        /*003a*/ 	.short	(.L_22 - .L_21)
.L_21:
        /*003c*/ 	.word	0x00000000
        /*0040*/ 	.short	0x0000
        /*0042*/ 	.short	0x0000
        /*0044*/ 	.byte	0x00, 0xf5, 0x21, 0x00


	//----- nvinfo : EIATTR_SPARSE_MMA_MASK
	.align		4
.L_22:
        /*0048*/ 	.byte	0x03, 0x50
        /*004a*/ 	.short	0x0000


	//----- nvinfo : EIATTR_MAXREG_COUNT
	.align		4
        /*004c*/ 	.byte	0x03, 0x1b
        /*004e*/ 	.short	0x00ff


	//----- nvinfo : EIATTR_MERCURY_ISA_VERSION
	.align		4
        /*0050*/ 	.byte	0x03, 0x5f
        /*0052*/ 	.short	0x0101


	//----- nvinfo : EIATTR_VRC_CTA_INIT_COUNT
	.align		4
        /*0054*/ 	.byte	0x02, 0x4a
	.zero		1
	.zero		1


	//----- nvinfo : EIATTR_EXIT_INSTR_OFFSETS
	.align		4
        /*0058*/ 	.byte	0x04, 0x1c
        /*005a*/ 	.short	(.L_24 - .L_23)


	//   ....[0]....
.L_23:
        /*005c*/ 	.word	0x00000030


	//   ....[1]....
        /*0060*/ 	.word	0x00000680


	//   ....[2]....
        /*0064*/ 	.word	0x00000940


	//   ....[3]....
        /*0068*/ 	.word	0x00000b00


	//   ....[4]....
        /*006c*/ 	.word	0x00000ce0


	//----- nvinfo : EIATTR_CBANK_PARAM_SIZE
	.align		4
.L_24:
        /*0070*/ 	.byte	0x03, 0x19
        /*0072*/ 	.short	0x001c


	//----- nvinfo : EIATTR_PARAM_CBANK
	.align		4
        /*0074*/ 	.byte	0x04, 0x0a
        /*0076*/ 	.short	(.L_26 - .L_25)
	.align		4
.L_25:
        /*0078*/ 	.word	index@(.nv.constant0._Z10vector_addPfS_S_i)
        /*007c*/ 	.short	0x0380
        /*007e*/ 	.short	0x001c


	//----- nvinfo : EIATTR_SW_WAR
	.align		4
.L_26:
        /*0080*/ 	.byte	0x04, 0x36
        /*0082*/ 	.short	(.L_28 - .L_27)
.L_27:
        /*0084*/ 	.word	0x00000008
.L_28:


//--------------------- .nv.info._Z10cuda_hellov  --------------------------
	.section	.nv.info._Z10cuda_hellov,"",@"SHT_CUDA_INFO"
	.sectionflags	@""
	.align	4


	//----- nvinfo : EIATTR_CUDA_API_VERSION
	.align		4
        /*0000*/ 	.byte	0x04, 0x37
        /*0002*/ 	.short	(.L_30 - .L_29)
.L_29:
        /*0004*/ 	.word	0x00000082


	//----- nvinfo : EIATTR_SPARSE_MMA_MASK
	.align		4
.L_30:
        /*0008*/ 	.byte	0x03, 0x50
        /*000a*/ 	.short	0x0000


	//----- nvinfo : EIATTR_MAXREG_COUNT
	.align		4
        /*000c*/ 	.byte	0x03, 0x1b
        /*000e*/ 	.short	0x00ff


	//----- nvinfo : EIATTR_EXTERNS
	.align		4
        /*0010*/ 	.byte	0x04, 0x0f
        /*0012*/ 	.short	(.L_32 - .L_31)


	//   ....[0]....
	.align		4
.L_31:
        /*0014*/ 	.word	index@(vprintf)


	//----- nvinfo : EIATTR_MERCURY_ISA_VERSION
	.align		4
.L_32:
        /*0018*/ 	.byte	0x03, 0x5f
        /*001a*/ 	.short	0x0101


	//----- nvinfo : EIATTR_VRC_CTA_INIT_COUNT
	.align		4
        /*001c*/ 	.byte	0x02, 0x4a
	.zero		1
	.zero		1


	//----- nvinfo : EIATTR_SYSCALL_OFFSETS
	.align		4
        /*0020*/ 	.byte	0x04, 0x46
        /*0022*/ 	.short	(.L_34 - .L_33)


	//   ....[0]....
.L_33:
        /*0024*/ 	.word	0x00000080


	//----- nvinfo : EIATTR_EXIT_INSTR_OFFSETS
	.align		4
.L_34:
        /*0028*/ 	.byte	0x04, 0x1c
        /*002a*/ 	.short	(.L_36 - .L_35)


	//   ....[0]....
.L_35:
        /*002c*/ 	.word	0x00000090


	//----- nvinfo : EIATTR_SW_WAR
	.align		4
.L_36:
        /*0030*/ 	.byte	0x04, 0x36
        /*0032*/ 	.short	(.L_38 - .L_37)
.L_37:
        /*0034*/ 	.word	0x00000008
.L_38:


//--------------------- .nv.callgraph             --------------------------
	.section	.nv.callgraph,"",@"SHT_CUDA_CALLGRAPH"
	.align	4
	.sectionentsize	8
	.align		4
        /*0000*/ 	.word	0x00000000
	.align		4
        /*0004*/ 	.word	0xffffffff
	.align		4
        /*0008*/ 	.word	index@(_Z10cuda_hellov)
	.align		4
        /*000c*/ 	.word	index@(vprintf)
	.align		4
        /*0010*/ 	.word	0x00000000
	.align		4
        /*0014*/ 	.word	0xfffffffe
	.align		4
        /*0018*/ 	.word	0x00000000
	.align		4
        /*001c*/ 	.word	0xfffffffd
	.align		4
        /*0020*/ 	.word	0x00000000
	.align		4
        /*0024*/ 	.word	0xfffffffc


//--------------------- .nv.constant4             --------------------------
	.section	.nv.constant4,"a",@progbits
	.align	8
	.align		8
.nv.constant4:
        /*0000*/ 	.dword	$str
	.align		8
        /*0008*/ 	.dword	vprintf


//--------------------- .text._Z10vector_addPfS_S_i --------------------------
	.section	.text._Z10vector_addPfS_S_i,"ax",@progbits
	.align	128
        .global         _Z10vector_addPfS_S_i
        .type           _Z10vector_addPfS_S_i,@function
        .size           _Z10vector_addPfS_S_i,(.L_x_8 - _Z10vector_addPfS_S_i)
        .other          _Z10vector_addPfS_S_i,@"STO_CUDA_ENTRY STV_DEFAULT"
_Z10vector_addPfS_S_i:
.text._Z10vector_addPfS_S_i:
[----:B------:R-:W-:Y:S08]  /*0000*/  LDC R1, c[0x0][0x37c] ;  /* 0x0000df00ff017b82 */ /* 0x000ff00000000800 */
[----:B------:R-:W0:Y:S02]  /*0010*/  LDC R2, c[0x0][0x398] ;  /* 0x0000e600ff027b82 */ /* 0x000e240000000800 */
[----:B0-----:R-:W-:-:S13]  /*0020*/  ISETP.GE.AND P0, PT, R2, 0x1, PT ;  /* 0x000000010200780c */ /* 0x001fda0003f06270 */
[----:B------:R-:W-:Y:S05]  /*0030*/  @!P0 EXIT ;  /* 0x000000000000894d */ /* 0x000fea0003800000 */
[C---:B------:R-:W-:Y:S01]  /*0040*/  ISETP.GE.U32.AND P1, PT, R2.reuse, 0x10, PT ;  /* 0x000000100200780c */ /* 0x040fe20003f26070 */
[----:B------:R-:W0:Y:S01]  /*0050*/  LDCU.64 UR10, c[0x0][0x358] ;  /* 0x00006b00ff0a77ac */ /* 0x000e220008000a00 */
[----:B------:R-:W-:Y:S01]  /*0060*/  LOP3.LUT R12, R2, 0xf, RZ, 0xc0, !PT ;  /* 0x0000000f020c7812 */ /* 0x000fe200078ec0ff */
[----:B------:R-:W-:-:S03]  /*0070*/  HFMA2 R0, -RZ, RZ, 0, 0 ;  /* 0x00000000ff007431 */ /* 0x000fc600000001ff */
[----:B------:R-:W-:-:S07]  /*0080*/  ISETP.NE.AND P0, PT, R12, RZ, PT ;  /* 0x000000ff0c00720c */ /* 0x000fce0003f05270 */
[----:B------:R-:W-:Y:S06]  /*0090*/  @!P1 BRA `(.L_x_0) ;  /* 0x0000000400789947 */ /* 0x000fec0003800000 */
[----:B------:R-:W1:Y:S01]  /*00a0*/  LDCU.128 UR12, c[0x0][0x380] ;  /* 0x00007000ff0c77ac */ /* 0x000e620008000c00 */
[----:B------:R-:W-:Y:S01]  /*00b0*/  LOP3.LUT R0, R2, 0x7ffffff0, RZ, 0xc0, !PT ;  /* 0x7ffffff002007812 */ /* 0x000fe200078ec0ff */
[----:B------:R-:W2:Y:S03]  /*00c0*/  LDCU.64 UR6, c[0x0][0x390] ;  /* 0x00007200ff0677ac */ /* 0x000ea60008000a00 */
[----:B------:R-:W-:Y:S01]  /*00d0*/  IADD3 R3, PT, PT, -R0, RZ, RZ ;  /* 0x000000ff00037210 */ /* 0x000fe20007ffe1ff */
[----:B-1----:R-:W-:Y:S02]  /*00e0*/  UIADD3 UR8, UP0, UPT, UR14, 0x20, URZ ;  /* 0x000000200e087890 */ /* 0x002fe4000ff1e0ff */
[----:B------:R-:W-:Y:S02]  /*00f0*/  UIADD3 UR4, UP2, UPT, UR12, 0x20, URZ ;  /* 0x000000200c047890 */ /* 0x000fe4000ff5e0ff */
[----:B--2---:R-:W-:-:S02]  /*0100*/  UIADD3 UR6, UP1, UPT, UR6, 0x20, URZ ;  /* 0x0000002006067890 */ /* 0x004fc4000ff3e0ff */
[----:B------:R-:W-:Y:S01]  /*0110*/  UIADD3.X UR9, UPT, UPT, URZ, UR15, URZ, UP0, !UPT ;  /* 0x0000000fff097290 */ /* 0x000fe200087fe4ff */
[----:B------:R-:W-:Y:S01]  /*0120*/  MOV R16, UR8 ;  /* 0x0000000800107c02 */ /* 0x000fe20008000f00 */
[----:B------:R-:W-:Y:S01]  /*0130*/  UIADD3.X UR5, UPT, UPT, URZ, UR13, URZ, UP2, !UPT ;  /* 0x0000000dff057290 */ /* 0x000fe200097fe4ff */
[----:B------:R-:W-:Y:S01]  /*0140*/  MOV R10, UR4 ;  /* 0x00000004000a7c02 */ /* 0x000fe20008000f00 */
[----:B------:R-:W-:Y:S01]  /*0150*/  UIADD3.X UR7, UPT, UPT, URZ, UR7, URZ, UP1, !UPT ;  /* 0x00000007ff077290 */ /* 0x000fe20008ffe4ff */
[----:B------:R-:W-:Y:S01]  /*0160*/  IMAD.U32 R11, RZ, RZ, UR6 ;  /* 0x00000006ff0b7e24 */ /* 0x000fe2000f8e00ff */
[----:B------:R-:W-:Y:S02]  /*0170*/  MOV R5, UR9 ;  /* 0x0000000900057c02 */ /* 0x000fe40008000f00 */
[----:B------:R-:W-:Y:S02]  /*0180*/  IMAD.U32 R13, RZ, RZ, UR5 ;  /* 0x00000005ff0d7e24 */ /* 0x000fe4000f8e00ff */
[----:B------:R-:W-:-:S07]  /*0190*/  MOV R14, UR7 ;  /* 0x00000007000e7c02 */ /* 0x000fce0008000f00 */
.L_x_1:
[----:B------:R-:W-:Y:S02]  /*01a0*/  MOV R4, R16 ;  /* 0x0000001000047202 */ /* 0x000fe40000000f00 */
[----:B------:R-:W-:Y:S02]  /*01b0*/  MOV R6, R11 ;  /* 0x0000000b00067202 */ /* 0x000fe40000000f00 */
[----:B------:R-:W-:Y:S01]  /*01c0*/  MOV R7, R14 ;  /* 0x0000000e00077202 */ /* 0x000fe20000000f00 */
[----:B0-2---:R-:W2:Y:S04]  /*01d0*/  LDG.E R8, desc[UR10][R4.64+-0x20] ;  /* 0xffffe00a04087981 */ /* 0x005ea8000c1e1900 */
[----:B------:R-:W2:Y:S02]  /*01e0*/  LDG.E R9, desc[UR10][R6.64+-0x20] ;  /* 0xffffe00a06097981 */ /* 0x000ea4000c1e1900 */
[----:B--2---:R-:W-:Y:S01]  /*01f0*/  FADD R11, R8, R9 ;  /* 0x00000009080b7221 */ /* 0x004fe20000000000 */
[----:B------:R-:W-:Y:S01]  /*0200*/  IMAD.MOV.U32 R8, RZ, RZ, R10 ;  /* 0x000000ffff087224 */ /* 0x000fe200078e000a */
[----:B------:R-:W-:-:S05]  /*0210*/  MOV R9, R13 ;  /* 0x0000000d00097202 */ /* 0x000fca0000000f00 */
[----:B------:R0:W-:Y:S04]  /*0220*/  STG.E desc[UR10][R8.64+-0x20], R11 ;  /* 0xffffe00b08007986 */ /* 0x0001e8000c10190a */
[----:B------:R-:W2:Y:S04]  /*0230*/  LDG.E R10, desc[UR10][R4.64+-0x1c] ;  /* 0xffffe40a040a7981 */ /* 0x000ea8000c1e1900 */
[----:B------:R-:W2:Y:S02]  /*0240*/  LDG.E R13, desc[UR10][R6.64+-0x1c] ;  /* 0xffffe40a060d7981 */ /* 0x000ea4000c1e1900 */
[----:B--2---:R-:W-:-:S05]  /*0250*/  FADD R13, R10, R13 ;  /* 0x0000000d0a0d7221 */ /* 0x004fca0000000000 */
[----:B------:R1:W-:Y:S04]  /*0260*/  STG.E desc[UR10][R8.64+-0x1c], R13 ;  /* 0xffffe40d08007986 */ /* 0x0003e8000c10190a */
[----:B------:R-:W2:Y:S04]  /*0270*/  LDG.E R10, desc[UR10][R4.64+-0x18] ;  /* 0xffffe80a040a7981 */ /* 0x000ea8000c1e1900 */
[----:B------:R-:W2:Y:S02]  /*0280*/  LDG.E R15, desc[UR10][R6.64+-0x18] ;  /* 0xffffe80a060f7981 */ /* 0x000ea4000c1e1900 */
[----:B--2---:R-:W-:-:S05]  /*0290*/  FADD R15, R10, R15 ;  /* 0x0000000f0a0f7221 */ /* 0x004fca0000000000 */
[----:B------:R2:W-:Y:S04]  /*02a0*/  STG.E desc[UR10][R8.64+-0x18], R15 ;  /* 0xffffe80f08007986 */ /* 0x0005e8000c10190a */
[----:B------:R-:W3:Y:S04]  /*02b0*/  LDG.E R10, desc[UR10][R4.64+-0x14] ;  /* 0xffffec0a040a7981 */ /* 0x000ee8000c1e1900 */
[----:B------:R-:W3:Y:S02]  /*02c0*/  LDG.E R17, desc[UR10][R6.64+-0x14] ;  /* 0xffffec0a06117981 */ /* 0x000ee4000c1e1900 */
[----:B---3--:R-:W-:-:S05]  /*02d0*/  FADD R17, R10, R17 ;  /* 0x000000110a117221 */ /* 0x008fca0000000000 */
[----:B------:R3:W-:Y:S04]  /*02e0*/  STG.E desc[UR10][R8.64+-0x14], R17 ;  /* 0xffffec1108007986 */ /* 0x0007e8000c10190a */
[----:B------:R-:W4:Y:S04]  /*02f0*/  LDG.E R10, desc[UR10][R4.64+-0x10] ;  /* 0xfffff00a040a7981 */ /* 0x000f28000c1e1900 */
[----:B0-----:R-:W4:Y:S02]  /*0300*/  LDG.E R11, desc[UR10][R6.64+-0x10] ;  /* 0xfffff00a060b7981 */ /* 0x001f24000c1e1900 */
[----:B----4-:R-:W-:-:S05]  /*0310*/  FADD R11, R10, R11 ;  /* 0x0000000b0a0b7221 */ /* 0x010fca0000000000 */
[----:B------:R0:W-:Y:S04]  /*0320*/  STG.E desc[UR10][R8.64+-0x10], R11 ;  /* 0xfffff00b08007986 */ /* 0x0001e8000c10190a */
[----:B------:R-:W4:Y:S04]  /*0330*/  LDG.E R10, desc[UR10][R4.64+-0xc] ;  /* 0xfffff40a040a7981 */ /* 0x000f28000c1e1900 */
[----:B-1----:R-:W4:Y:S02]  /*0340*/  LDG.E R13, desc[UR10][R6.64+-0xc] ;  /* 0xfffff40a060d7981 */ /* 0x002f24000c1e1900 */
[----:B----4-:R-:W-:-:S05]  /*0350*/  FADD R13, R10, R13 ;  /* 0x0000000d0a0d7221 */ /* 0x010fca0000000000 */
[----:B------:R1:W-:Y:S04]  /*0360*/  STG.E desc[UR10][R8.64+-0xc], R13 ;  /* 0xfffff40d08007986 */ /* 0x0003e8000c10190a */
[----:B------:R-:W4:Y:S04]  /*0370*/  LDG.E R10, desc[UR10][R4.64+-0x8] ;  /* 0xfffff80a040a7981 */ /* 0x000f28000c1e1900 */
[----:B--2---:R-:W4:Y:S02]  /*0380*/  LDG.E R15, desc[UR10][R6.64+-0x8] ;  /* 0xfffff80a060f7981 */ /* 0x004f24000c1e1900 */
[----:B----4-:R-:W-:-:S05]  /*0390*/  FADD R15, R10, R15 ;  /* 0x0000000f0a0f7221 */ /* 0x010fca0000000000 */
[----:B------:R2:W-:Y:S04]  /*03a0*/  STG.E desc[UR10][R8.64+-0x8], R15 ;  /* 0xfffff80f08007986 */ /* 0x0005e8000c10190a */
[----:B------:R-:W4:Y:S04]  /*03b0*/  LDG.E R10, desc[UR10][R4.64+-0x4] ;  /* 0xfffffc0a040a7981 */ /* 0x000f28000c1e1900 */
[----:B---3--:R-:W4:Y:S02]  /*03c0*/  LDG.E R17, desc[UR10][R6.64+-0x4] ;  /* 0xfffffc0a06117981 */ /* 0x008f24000c1e1900 */
[----:B----4-:R-:W-:-:S05]  /*03d0*/  FADD R17, R10, R17 ;  /* 0x000000110a117221 */ /* 0x010fca0000000000 */
        /* <DEDUP_REMOVED lines=26> */
[----:B--2---:R-:W4:Y:S01]  /*0580*/  LDG.E R15, desc[UR10][R6.64+0x18] ;  /* 0x0000180a060f7981 */ /* 0x004f22000c1e1900 */
[----:B------:R-:W-:Y:S01]  /*0590*/  IADD3 R3, PT, PT, R3, 0x10, RZ ;  /* 0x0000001003037810 */ /* 0x000fe20007ffe0ff */
[----:B----4-:R-:W-:-:S05]  /*05a0*/  FADD R15, R10, R15 ;  /* 0x0000000f0a0f7221 */ /* 0x010fca0000000000 */
[----:B------:R2:W-:Y:S04]  /*05b0*/  STG.E desc[UR10][R8.64+0x18], R15 ;  /* 0x0000180f08007986 */ /* 0x0005e8000c10190a */
[----:B------:R4:W5:Y:S04]  /*05c0*/  LDG.E R10, desc[UR10][R4.64+0x1c] ;  /* 0x00001c0a040a7981 */ /* 0x000968000c1e1900 */
[----:B---3--:R-:W5:Y:S01]  /*05d0*/  LDG.E R17, desc[UR10][R6.64+0x1c] ;  /* 0x00001c0a06117981 */ /* 0x008f62000c1e1900 */
[----:B------:R-:W-:Y:S02]  /*05e0*/  ISETP.NE.AND P1, PT, R3, RZ, PT ;  /* 0x000000ff0300720c */ /* 0x000fe40003f25270 */
[----:B0-----:R-:W-:-:S02]  /*05f0*/  IADD3 R11, P3, PT, R6, 0x40, RZ ;  /* 0x00000040060b7810 */ /* 0x001fc40007f7e0ff */
[----:B------:R-:W-:-:S03]  /*0600*/  IADD3 R16, P2, PT, R4, 0x40, RZ ;  /* 0x0000004004107810 */ /* 0x000fc60007f5e0ff */
[----:B------:R-:W-:Y:S01]  /*0610*/  IMAD.X R14, RZ, RZ, R7, P3 ;  /* 0x000000ffff0e7224 */ /* 0x000fe200018e0607 */
[----:B----4-:R-:W-:Y:S01]  /*0620*/  IADD3.X R5, PT, PT, RZ, R5, RZ, P2, !PT ;  /* 0x00000005ff057210 */ /* 0x010fe200017fe4ff */
[----:B-----5:R-:W-:Y:S01]  /*0630*/  FADD R17, R10, R17 ;  /* 0x000000110a117221 */ /* 0x020fe20000000000 */
[----:B------:R-:W-:-:S04]  /*0640*/  IADD3 R10, P4, PT, R8, 0x40, RZ ;  /* 0x00000040080a7810 */ /* 0x000fc80007f9e0ff */
[----:B------:R2:W-:Y:S01]  /*0650*/  STG.E desc[UR10][R8.64+0x1c], R17 ;  /* 0x00001c1108007986 */ /* 0x0005e2000c10190a */
[----:B-1----:R-:W-:Y:S01]  /*0660*/  IADD3.X R13, PT, PT, RZ, R9, RZ, P4, !PT ;  /* 0x00000009ff0d7210 */ /* 0x002fe200027fe4ff */
[----:B------:R-:W-:Y:S07]  /*0670*/  @P1 BRA `(.L_x_1) ;  /* 0xfffffff800c81947 */ /* 0x000fee000383ffff */
.L_x_0:
[----:B0-----:R-:W-:Y:S05]  /*0680*/  @!P0 EXIT ;  /* 0x000000000000894d */ /* 0x001fea0003800000 */
[----:B------:R-:W-:Y:S02]  /*0690*/  ISETP.GE.U32.AND P0, PT, R12, 0x8, PT ;  /* 0x000000080c00780c */ /* 0x000fe40003f06070 */
[----:B------:R-:W-:-:S04]  /*06a0*/  LOP3.LUT R14, R2, 0x7, RZ, 0xc0, !PT ;  /* 0x00000007020e7812 */ /* 0x000fc800078ec0ff */
[----:B------:R-:W-:-:S07]  /*06b0*/  ISETP.NE.AND P1, PT, R14, RZ, PT ;  /* 0x000000ff0e00720c */ /* 0x000fce0003f25270 */
[----:B------:R-:W-:Y:S06]  /*06c0*/  @!P0 BRA `(.L_x_2) ;  /* 0x00000000009c8947 */ /* 0x000fec0003800000 */
[----:B------:R-:W0:Y:S08]  /*06d0*/  LDC.64 R4, c[0x0][0x388] ;  /* 0x0000e200ff047b82 */ /* 0x000e300000000a00 */
[----:B------:R-:W1:Y:S08]  /*06e0*/  LDC.64 R6, c[0x0][0x390] ;  /* 0x0000e400ff067b82 */ /* 0x000e700000000a00 */
[----:B--2---:R-:W2:Y:S01]  /*06f0*/  LDC.64 R8, c[0x0][0x380] ;  /* 0x0000e000ff087b82 */ /* 0x004ea20000000a00 */
[----:B0-----:R-:W-:-:S05]  /*0700*/  IMAD.WIDE.U32 R4, R0, 0x4, R4 ;  /* 0x0000000400047825 */ /* 0x001fca00078e0004 */
[----:B------:R-:W3:Y:S01]  /*0710*/  LDG.E R3, desc[UR10][R4.64] ;  /* 0x0000000a04037981 */ /* 0x000ee2000c1e1900 */
[----:B-1----:R-:W-:-:S05]  /*0720*/  IMAD.WIDE.U32 R6, R0, 0x4, R6 ;  /* 0x0000000400067825 */ /* 0x002fca00078e0006 */
[----:B------:R-:W3:Y:S01]  /*0730*/  LDG.E R10, desc[UR10][R6.64] ;  /* 0x0000000a060a7981 */ /* 0x000ee2000c1e1900 */
[----:B--2---:R-:W-:-:S04]  /*0740*/  IMAD.WIDE.U32 R8, R0, 0x4, R8 ;  /* 0x0000000400087825 */ /* 0x004fc800078e0008 */
[----:B---3--:R-:W-:-:S05]  /*0750*/  FADD R3, R3, R10 ;  /* 0x0000000a03037221 */ /* 0x008fca0000000000 */
        /* <DEDUP_REMOVED lines=13> */
[----:B0-----:R-:W4:Y:S04]  /*0830*/  LDG.E R3, desc[UR10][R4.64+0x10] ;  /* 0x0000100a04037981 */ /* 0x001f28000c1e1900 */
[----:B------:R-:W4:Y:S02]  /*0840*/  LDG.E R10, desc[UR10][R6.64+0x10] ;  /* 0x0000100a060a7981 */ /* 0x000f24000c1e1900 */
        /* <DEDUP_REMOVED lines=10> */
[----:B------:R-:W2:Y:S04]  /*08f0*/  LDG.E R10, desc[UR10][R4.64+0x1c] ;  /* 0x00001c0a040a7981 */ /* 0x000ea8000c1e1900 */
[----:B---3--:R-:W2:Y:S01]  /*0900*/  LDG.E R15, desc[UR10][R6.64+0x1c] ;  /* 0x00001c0a060f7981 */ /* 0x008ea2000c1e1900 */
[----:B------:R-:W-:Y:S01]  /*0910*/  IADD3 R0, PT, PT, R0, 0x8, RZ ;  /* 0x0000000800007810 */ /* 0x000fe20007ffe0ff */
[----:B--2---:R-:W-:-:S05]  /*0920*/  FADD R15, R10, R15 ;  /* 0x0000000f0a0f7221 */ /* 0x004fca0000000000 */
[----:B------:R0:W-:Y:S02]  /*0930*/  STG.E desc[UR10][R8.64+0x1c], R15 ;  /* 0x00001c0f08007986 */ /* 0x0001e4000c10190a */
.L_x_2:
[----:B------:R-:W-:Y:S05]  /*0940*/  @!P1 EXIT ;  /* 0x000000000000994d */ /* 0x000fea0003800000 */
[----:B------:R-:W-:Y:S02]  /*0950*/  ISETP.GE.U32.AND P0, PT, R14, 0x4, PT ;  /* 0x000000040e00780c */ /* 0x000fe40003f06070 */
[----:B------:R-:W-:-:S04]  /*0960*/  LOP3.LUT R2, R2, 0x3, RZ, 0xc0, !PT ;  /* 0x0000000302027812 */ /* 0x000fc800078ec0ff */
[----:B------:R-:W-:-:S07]  /*0970*/  ISETP.NE.AND P1, PT, R2, RZ, PT ;  /* 0x000000ff0200720c */ /* 0x000fce0003f25270 */
[----:B------:R-:W-:Y:S06]  /*0980*/  @!P0 BRA `(.L_x_3) ;  /* 0x00000000005c8947 */ /* 0x000fec0003800000 */
[----:B------:R-:W1:Y:S08]  /*0990*/  LDC.64 R4, c[0x0][0x388] ;  /* 0x0000e200ff047b82 */ /* 0x000e700000000a00 */
[----:B------:R-:W3:Y:S08]  /*09a0*/  LDC.64 R6, c[0x0][0x390] ;  /* 0x0000e400ff067b82 */ /* 0x000ef00000000a00 */
[----:B0-2---:R-:W0:Y:S01]  /*09b0*/  LDC.64 R8, c[0x0][0x380] ;  /* 0x0000e000ff087b82 */ /* 0x005e220000000a00 */
[----:B-1----:R-:W-:-:S05]  /*09c0*/  IMAD.WIDE.U32 R4, R0, 0x4, R4 ;  /* 0x0000000400047825 */ /* 0x002fca00078e0004 */
[----:B------:R-:W2:Y:S01]  /*09d0*/  LDG.E R3, desc[UR10][R4.64] ;  /* 0x0000000a04037981 */ /* 0x000ea2000c1e1900 */
[----:B---3--:R-:W-:-:S05]  /*09e0*/  IMAD.WIDE.U32 R6, R0, 0x4, R6 ;  /* 0x0000000400067825 */ /* 0x008fca00078e0006 */
[----:B------:R-:W2:Y:S01]  /*09f0*/  LDG.E R10, desc[UR10][R6.64] ;  /* 0x0000000a060a7981 */ /* 0x000ea2000c1e1900 */
[----:B0-----:R-:W-:-:S04]  /*0a00*/  IMAD.WIDE.U32 R8, R0, 0x4, R8 ;  /* 0x0000000400087825 */ /* 0x001fc800078e0008 */
[----:B--2---:R-:W-:-:S05]  /*0a10*/  FADD R3, R3, R10 ;  /* 0x0000000a03037221 */ /* 0x004fca0000000000 */
        /* <DEDUP_REMOVED lines=9> */
[----:B------:R-:W2:Y:S04]  /*0ab0*/  LDG.E R10, desc[UR10][R4.64+0xc] ;  /* 0x00000c0a040a7981 */ /* 0x000ea8000c1e1900 */
[----:B------:R-:W2:Y:S01]  /*0ac0*/  LDG.E R15, desc[UR10][R6.64+0xc] ;  /* 0x00000c0a060f7981 */ /* 0x000ea2000c1e1900 */
[----:B------:R-:W-:Y:S01]  /*0ad0*/  IADD3 R0, PT, PT, R0, 0x4, RZ ;  /* 0x0000000400007810 */ /* 0x000fe20007ffe0ff */
[----:B--2---:R-:W-:-:S05]  /*0ae0*/  FADD R15, R10, R15 ;  /* 0x0000000f0a0f7221 */ /* 0x004fca0000000000 */
[----:B------:R1:W-:Y:S02]  /*0af0*/  STG.E desc[UR10][R8.64+0xc], R15 ;  /* 0x00000c0f08007986 */ /* 0x0003e4000c10190a */
.L_x_3:
[----:B------:R-:W-:Y:S05]  /*0b00*/  @!P1 EXIT ;  /* 0x000000000000994d */ /* 0x000fea0003800000 */
[----:B------:R-:W3:Y:S08]  /*0b10*/  LDC.64 R4, c[0x0][0x380] ;  /* 0x0000e000ff047b82 */ /* 0x000ef00000000a00 */
[----:B------:R-:W4:Y:S08]  /*0b20*/  LDC.64 R6, c[0x0][0x390] ;  /* 0x0000e400ff067b82 */ /* 0x000f300000000a00 */
[----:B012---:R-:W0:Y:S01]  /*0b30*/  LDC.64 R8, c[0x0][0x388] ;  /* 0x0000e200ff087b82 */ /* 0x007e220000000a00 */
[----:B---3--:R-:W-:-:S04]  /*0b40*/  IMAD.WIDE.U32 R4, R0, 0x4, R4 ;  /* 0x0000000400047825 */ /* 0x008fc800078e0004 */
[----:B------:R-:W-:Y:S01]  /*0b50*/  IMAD.MOV.U32 R10, RZ, RZ, R4 ;  /* 0x000000ffff0a7224 */ /* 0x000fe200078e0004 */
[----:B------:R-:W-:Y:S01]  /*0b60*/  MOV R13, R5 ;  /* 0x00000005000d7202 */ /* 0x000fe20000000f00 */
[----:B----4-:R-:W-:-:S05]  /*0b70*/  IMAD.WIDE.U32 R6, R0, 0x4, R6 ;  /* 0x0000000400067825 */ /* 0x010fca00078e0006 */
[----:B------:R-:W-:Y:S01]  /*0b80*/  MOV R11, R7 ;  /* 0x00000007000b7202 */ /* 0x000fe20000000f00 */
[----:B0-----:R-:W-:Y:S01]  /*0b90*/  IMAD.WIDE.U32 R8, R0, 0x4, R8 ;  /* 0x0000000400087825 */ /* 0x001fe200078e0008 */
[----:B------:R-:W-:-:S07]  /*0ba0*/  IADD3 R0, PT, PT, -R2, RZ, RZ ;  /* 0x000000ff02007210 */ /* 0x000fce0007ffe1ff */
.L_x_4:
[----:B0-----:R-:W-:Y:S01]  /*0bb0*/  IMAD.MOV.U32 R2, RZ, RZ, R8 ;  /* 0x000000ffff027224 */ /* 0x001fe200078e0008 */
[----:B------:R-:W-:Y:S02]  /*0bc0*/  MOV R5, R11 ;  /* 0x0000000b00057202 */ /* 0x000fe40000000f00 */
[----:B------:R-:W-:Y:S02]  /*0bd0*/  MOV R3, R9 ;  /* 0x0000000900037202 */ /* 0x000fe40000000f00 */
[----:B------:R-:W-:-:S03]  /*0be0*/  MOV R4, R6 ;  /* 0x0000000600047202 */ /* 0x000fc60000000f00 */
[----:B------:R0:W2:Y:S04]  /*0bf0*/  LDG.E R2, desc[UR10][R2.64] ;  /* 0x0000000a02027981 */ /* 0x0000a8000c1e1900 */
[----:B------:R-:W2:Y:S01]  /*0c00*/  LDG.E R5, desc[UR10][R4.64] ;  /* 0x0000000a04057981 */ /* 0x000ea2000c1e1900 */
[----:B------:R-:W-:Y:S02]  /*0c10*/  IADD3 R0, PT, PT, R0, 0x1, RZ ;  /* 0x0000000100007810 */ /* 0x000fe40007ffe0ff */
[----:B------:R-:W-:Y:S02]  /*0c20*/  IADD3 R6, P2, PT, R6, 0x4, RZ ;  /* 0x0000000406067810 */ /* 0x000fe40007f5e0ff */
[----:B------:R-:W-:Y:S01]  /*0c30*/  ISETP.NE.AND P0, PT, R0, RZ, PT ;  /* 0x000000ff0000720c */ /* 0x000fe20003f05270 */
[----:B0-----:R-:W-:Y:S01]  /*0c40*/  IMAD.MOV.U32 R3, RZ, RZ, R13 ;  /* 0x000000ffff037224 */ /* 0x001fe200078e000d */
[----:B------:R-:W-:-:S02]  /*0c50*/  IADD3 R8, P3, PT, R8, 0x4, RZ ;  /* 0x0000000408087810 */ /* 0x000fc40007f7e0ff */
[----:B------:R-:W-:Y:S02]  /*0c60*/  IADD3.X R11, PT, PT, RZ, R11, RZ, P2, !PT ;  /* 0x0000000bff0b7210 */ /* 0x000fe400017fe4ff */
[----:B------:R-:W-:Y:S01]  /*0c70*/  IADD3.X R9, PT, PT, RZ, R9, RZ, P3, !PT ;  /* 0x00000009ff097210 */ /* 0x000fe20001ffe4ff */
[----:B--2---:R-:W-:Y:S01]  /*0c80*/  FADD R7, R2, R5 ;  /* 0x0000000502077221 */ /* 0x004fe20000000000 */
[----:B------:R-:W-:Y:S02]  /*0c90*/  MOV R2, R10 ;  /* 0x0000000a00027202 */ /* 0x000fe40000000f00 */
[----:B------:R-:W-:-:S03]  /*0ca0*/  IADD3 R10, P1, PT, R10, 0x4, RZ ;  /* 0x000000040a0a7810 */ /* 0x000fc60007f3e0ff */
[----:B------:R0:W-:Y:S01]  /*0cb0*/  STG.E desc[UR10][R2.64], R7 ;  /* 0x0000000702007986 */ /* 0x0001e2000c10190a */
[----:B------:R-:W-:Y:S01]  /*0cc0*/  IADD3.X R13, PT, PT, RZ, R13, RZ, P1, !PT ;  /* 0x0000000dff0d7210 */ /* 0x000fe20000ffe4ff */
[----:B------:R-:W-:Y:S08]  /*0cd0*/  @P0 BRA `(.L_x_4) ;  /* 0xfffffffc00b40947 */ /* 0x000ff0000383ffff */
[----:B------:R-:W-:Y:S05]  /*0ce0*/  EXIT ;  /* 0x000000000000794d */ /* 0x000fea0003800000 */
.L_x_5:
[----:B------:R-:W-:-:S00]  /*0cf0*/  BRA `(.L_x_5) ;  /* 0xfffffffc00fc7947 */ /* 0x000fc0000383ffff */
[----:B------:R-:W-:-:S00]  /*0d00*/  NOP ;  /* 0x0000000000007918 */ /* 0x000fc00000000000 */
[----:B------:R-:W-:-:S00]  /*0d10*/  NOP ;  /* 0x0000000000007918 */ /* 0x000fc00000000000 */
[----:B------:R-:W-:-:S00]  /*0d20*/  NOP ;  /* 0x0000000000007918 */ /* 0x000fc00000000000 */
[----:B------:R-:W-:-:S00]  /*0d30*/  NOP ;  /* 0x0000000000007918 */ /* 0x000fc00000000000 */
[----:B------:R-:W-:-:S00]  /*0d40*/  NOP ;  /* 0x0000000000007918 */ /* 0x000fc00000000000 */
[----:B------:R-:W-:-:S00]  /*0d50*/  NOP ;  /* 0x0000000000007918 */ /* 0x000fc00000000000 */
[----:B------:R-:W-:-:S00]  /*0d60*/  NOP ;  /* 0x0000000000007918 */ /* 0x000fc00000000000 */
[----:B------:R-:W-:-:S00]  /*0d70*/  NOP ;  /* 0x0000000000007918 */ /* 0x000fc00000000000 */
.L_x_8:


//--------------------- .text._Z10cuda_hellov     --------------------------
	.section	.text._Z10cuda_hellov,"ax",@progbits
	.align	128
        .global         _Z10cuda_hellov
        .type           _Z10cuda_hellov,@function
        .size           _Z10cuda_hellov,(.L_x_9 - _Z10cuda_hellov)
        .other          _Z10cuda_hellov,@"STO_CUDA_ENTRY STV_DEFAULT"
_Z10cuda_hellov:
.text._Z10cuda_hellov:
[----:B------:R-:W0:Y:S01]  /*0000*/  LDC R1, c[0x0][0x37c] ;  /* 0x0000df00ff017b82 */ /* 0x000e220000000800 */
[----:B------:R-:W-:Y:S01]  /*0010*/  MOV R0, 0x8 ;  /* 0x0000000800007802 */ /* 0x000fe20000000f00 */
[----:B------:R-:W1:Y:S01]  /*0020*/  LDCU.64 UR4, c[0x4][URZ] ;  /* 0x01000000ff0477ac */ /* 0x000e620008000a00 */
[----:B------:R-:W-:-:S05]  /*0030*/  CS2R R6, SRZ ;  /* 0x0000000000067805 */ /* 0x000fca000001ff00 */
[----:B------:R2:W3:Y:S01]  /*0040*/  LDC.64 R2, c[0x4][R0] ;  /* 0x0100000000027b82 */ /* 0x0004e20000000a00 */
[----:B-1----:R-:W-:Y:S02]  /*0050*/  IMAD.U32 R4, RZ, RZ, UR4 ;  /* 0x00000004ff047e24 */ /* 0x002fe4000f8e00ff */
[----:B--2---:R-:W-:-:S07]  /*0060*/  IMAD.U32 R5, RZ, RZ, UR5 ;  /* 0x00000005ff057e24 */ /* 0x004fce000f8e00ff */
[----:B------:R-:W-:-:S07]  /*0070*/  LEPC R20, `(.L_x_6) ;  /* 0x000000001014794e */ /* 0x000fce0000000000 */
[----:B0--3--:R-:W-:Y:S05]  /*0080*/  CALL.ABS.NOINC R2 ;  /* 0x0000000002007343 */ /* 0x009fea0003c00000 */
.L_x_6:
[----:B------:R-:W-:Y:S05]  /*0090*/  EXIT ;  /* 0x000000000000794d */ /* 0x000fea0003800000 */
.L_x_7:
        /* <DEDUP_REMOVED lines=14> */
.L_x_9:


//--------------------- .nv.global.init           --------------------------
	.section	.nv.global.init,"aw",@progbits
.nv.global.init:
	.type		$str,@object
	.size		$str,(.L_0 - $str)
$str:
        /*0000*/ 	.byte	0x48, 0x65, 0x6c, 0x6c, 0x6f, 0x20, 0x77, 0x6f, 0x72, 0x6c, 0x64, 0x20, 0x66, 0x72, 0x6f, 0x6d
        /*0010*/ 	.byte	0x20, 0x47, 0x50, 0x55, 0x21, 0x0a, 0x00
.L_0:


//--------------------- .nv.shared.reserved.0     --------------------------
	.section	.nv.shared.reserved.0,"aw",@nobits
	.weak		__nv_reservedSMEM_offset_0_alias
	.size		__nv_reservedSMEM_offset_0_alias, 0, 64
	.other		__nv_reservedSMEM_offset_0_alias,@"STO_CUDA_RESERVED_SHARED STV_DEFAULT"
__nv_reservedSMEM_offset_0_alias:
	.zero		0
	.zero		64


//--------------------- .nv.constant0._Z10vector_addPfS_S_i --------------------------
	.section	.nv.constant0._Z10vector_addPfS_S_i,"a",@progbits
	.sectionflags	@""
	.align	4
.nv.constant0._Z10vector_addPfS_S_i:
	.zero		924


//--------------------- .nv.constant0._Z10cuda_hellov --------------------------
	.section	.nv.constant0._Z10cuda_hellov,"a",@progbits
	.sectionflags	@""
	.align	4
.nv.constant0._Z10cuda_hellov:
	.zero		896


//--------------------- SYMBOLS --------------------------

	.type		.nv.reservedSmem.offset0,@object
	.size		.nv.reservedSmem.offset0,0x4
	.type		vprintf,@function
